//
// Generated by NVIDIA NVVM Compiler
//
// Compiler Build ID: CL-36424714
// Cuda compilation tools, release 13.0, V13.0.88
// Based on NVVM 20.0.0
//

.version 9.0
.target sm_100
.address_size 64

	// .globl	_Z17set_values_doublePdd

.visible .entry _Z17set_values_doublePdd(
	.param .u64 .ptr .align 1 _Z17set_values_doublePdd_param_0,
	.param .f64 _Z17set_values_doublePdd_param_1
)
{
	.reg .pred 	%p<2>;
	.reg .b32 	%r<3>;
	.reg .b64 	%rd<5>;
	.reg .b64 	%fd<6>;

	ld.param.u64 	%rd1, [_Z17set_values_doublePdd_param_0];
	ld.param.f64 	%fd1, [_Z17set_values_doublePdd_param_1];
	mov.u32 	%r1, %tid.x;
	and.b32  	%r2, %r1, 1;
	setp.eq.b32 	%p1, %r2, 1;
	neg.f64 	%fd2, %fd1;
	sub.f64 	%fd3, %fd2, %fd1;
	add.f64 	%fd4, %fd1, %fd1;
	selp.f64 	%fd5, %fd3, %fd4, %p1;
	cvta.to.global.u64 	%rd2, %rd1;
	mul.wide.u32 	%rd3, %r1, 8;
	add.s64 	%rd4, %rd2, %rd3;
	st.global.f64 	[%rd4], %fd5;
	ret;

}
	// .globl	_Z16set_values_floatPff
.visible .entry _Z16set_values_floatPff(
	.param .u64 .ptr .align 1 _Z16set_values_floatPff_param_0,
	.param .f32 _Z16set_values_floatPff_param_1
)
{
	.reg .pred 	%p<2>;
	.reg .b32 	%r<3>;
	.reg .b32 	%f<6>;
	.reg .b64 	%rd<5>;

	ld.param.u64 	%rd1, [_Z16set_values_floatPff_param_0];
	ld.param.f32 	%f1, [_Z16set_values_floatPff_param_1];
	mov.u32 	%r1, %tid.x;
	and.b32  	%r2, %r1, 1;
	setp.eq.b32 	%p1, %r2, 1;
	neg.f32 	%f2, %f1;
	sub.f32 	%f3, %f2, %f1;
	add.f32 	%f4, %f1, %f1;
	selp.f32 	%f5, %f3, %f4, %p1;
	cvta.to.global.u64 	%rd2, %rd1;
	mul.wide.u32 	%rd3, %r1, 4;
	add.s64 	%rd4, %rd2, %rd3;
	st.global.f32 	[%rd4], %f5;
	ret;

}
	// .globl	_Z15set_values_halfP6__halfS_
.visible .entry _Z15set_values_halfP6__halfS_(
	.param .u64 .ptr .align 1 _Z15set_values_halfP6__halfS__param_0,
	.param .align 2 .b8 _Z15set_values_halfP6__halfS__param_1[2]
)
{
	.reg .pred 	%p<2>;
	.reg .b16 	%rs<14>;
	.reg .b32 	%r<3>;
	.reg .b64 	%rd<5>;

	ld.param.u16 	%rs4, [_Z15set_values_halfP6__halfS__param_1];
	ld.param.u64 	%rd1, [_Z15set_values_halfP6__halfS__param_0];
	mov.u32 	%r1, %tid.x;
	and.b32  	%r2, %r1, 1;
	setp.eq.b32 	%p1, %r2, 1;
	@%p1 bra 	$L__BB2_2;
	// begin inline asm
	{add.f16 %rs13,%rs4,%rs4;
}
	// end inline asm
	bra.uni 	$L__BB2_3;
$L__BB2_2:
	// begin inline asm
	{neg.f16 %rs5,%rs4;
}
	// end inline asm
	// begin inline asm
	{sub.f16 %rs13,%rs5,%rs4;
}
	// end inline asm
$L__BB2_3:
	cvta.to.global.u64 	%rd2, %rd1;
	mul.wide.u32 	%rd3, %r1, 2;
	add.s64 	%rd4, %rd2, %rd3;
	st.global.u16 	[%rd4], %rs13;
	ret;

}
	// .globl	_Z19set_values_bfloat16P13__nv_bfloat16S_
.visible .entry _Z19set_values_bfloat16P13__nv_bfloat16S_(
	.param .u64 .ptr .align 1 _Z19set_values_bfloat16P13__nv_bfloat16S__param_0,
	.param .align 2 .b8 _Z19set_values_bfloat16P13__nv_bfloat16S__param_1[2]
)
{
	.reg .pred 	%p<2>;
	.reg .b16 	%rs<14>;
	.reg .b32 	%r<3>;
	.reg .b64 	%rd<5>;

	ld.param.u16 	%rs4, [_Z19set_values_bfloat16P13__nv_bfloat16S__param_1];
	ld.param.u64 	%rd1, [_Z19set_values_bfloat16P13__nv_bfloat16S__param_0];
	mov.u32 	%r1, %tid.x;
	and.b32  	%r2, %r1, 1;
	setp.eq.b32 	%p1, %r2, 1;
	@%p1 bra 	$L__BB3_2;
	// begin inline asm
	{ add.bf16 %rs13,%rs4,%rs4; }

	// end inline asm
	bra.uni 	$L__BB3_3;
$L__BB3_2:
	// begin inline asm
	{neg.bf16 %rs5,%rs4;
}
	// end inline asm
	// begin inline asm
	{ sub.bf16 %rs13,%rs5,%rs4; }

	// end inline asm
$L__BB3_3:
	cvta.to.global.u64 	%rd2, %rd1;
	mul.wide.u32 	%rd3, %r1, 2;
	add.s64 	%rd4, %rd2, %rd3;
	st.global.u16 	[%rd4], %rs13;
	ret;

}


// ===== COMPILED SASS (sm_100) =====

	.target	sm_100

	.elftype	@"ET_EXEC"


//--------------------- .note.nv.tkinfo           --------------------------
	.section	.note.nv.tkinfo,"",@"SHT_NOTE"
	.sectionflags	@"SHF_NOTE_NV_TKINFO"
	.tkinfo
        /*0018*/ 	.word	0x00000002
        /*0030*/ 	.string	""
        /*0030*/ 	.string	"ptxas"
        /*0030*/ 	.string	"Cuda compilation tools, release 13.0, V13.0.88"
        /*0030*/ 	.string	"Build cuda_13.0.r13.0/compiler.36424714_0"
        /*0030*/ 	.string	"-arch sm_100 -m 64 "



//--------------------- .note.nv.cuinfo           --------------------------
	.section	.note.nv.cuinfo,"",@"SHT_NOTE"
	.sectionflags	@"SHF_NOTE_NV_CUINFO"
        /*0018*/ 	.short	0x0002
        /*001a*/ 	.short	0x0064
        /*001c*/ 	.short	0x0082
	.zero		2


//--------------------- .nv.info                  --------------------------
	.section	.nv.info,"",@"SHT_CUDA_INFO"
	.align	4


	//----- nvinfo : EIATTR_REGCOUNT
	.align		4
        /*0000*/ 	.byte	0x04, 0x2f
        /*0002*/ 	.short	(.L_1 - .L_0)
	.align		4
.L_0:
        /*0004*/ 	.word	index@(_Z17set_values_doublePdd)
        /*0008*/ 	.word	0x0000000c


	//----- nvinfo : EIATTR_FRAME_SIZE
	.align		4
.L_1:
        /*000c*/ 	.byte	0x04, 0x11
        /*000e*/ 	.short	(.L_3 - .L_2)
	.align		4
.L_2:
        /*0010*/ 	.word	index@(_Z17set_values_doublePdd)
        /*0014*/ 	.word	0x00000000


	//----- nvinfo : EIATTR_REGCOUNT
	.align		4
.L_3:
        /*0018*/ 	.byte	0x04, 0x2f
        /*001a*/ 	.short	(.L_5 - .L_4)
	.align		4
.L_4:
        /*001c*/ 	.word	index@(_Z16set_values_floatPff)
        /*0020*/ 	.word	0x0000000a


	//----- nvinfo : EIATTR_FRAME_SIZE
	.align		4
.L_5:
        /*0024*/ 	.byte	0x04, 0x11
        /*0026*/ 	.short	(.L_7 - .L_6)
	.align		4
.L_6:
        /*0028*/ 	.word	index@(_Z16set_values_floatPff)
        /*002c*/ 	.word	0x00000000


	//----- nvinfo : EIATTR_REGCOUNT
	.align		4
.L_7:
        /*0030*/ 	.byte	0x04, 0x2f
        /*0032*/ 	.short	(.L_9 - .L_8)
	.align		4
.L_8:
        /*0034*/ 	.word	index@(_Z15set_values_halfP6__halfS_)
        /*0038*/ 	.word	0x00000008


	//----- nvinfo : EIATTR_FRAME_SIZE
	.align		4
.L_9:
        /*003c*/ 	.byte	0x04, 0x11
        /*003e*/ 	.short	(.L_11 - .L_10)
	.align		4
.L_10:
        /*0040*/ 	.word	index@(_Z15set_values_halfP6__halfS_)
        /*0044*/ 	.word	0x00000000


	//----- nvinfo : EIATTR_REGCOUNT
	.align		4
.L_11:
        /*0048*/ 	.byte	0x04, 0x2f
        /*004a*/ 	.short	(.L_13 - .L_12)
	.align		4
.L_12:
        /*004c*/ 	.word	index@(_Z19set_values_bfloat16P13__nv_bfloat16S_)
        /*0050*/ 	.word	0x00000008


	//----- nvinfo : EIATTR_FRAME_SIZE
	.align		4
.L_13:
        /*0054*/ 	.byte	0x04, 0x11
        /*0056*/ 	.short	(.L_15 - .L_14)
	.align		4
.L_14:
        /*0058*/ 	.word	index@(_Z19set_values_bfloat16P13__nv_bfloat16S_)
        /*005c*/ 	.word	0x00000000


	//----- nvinfo : EIATTR_MIN_STACK_SIZE
	.align		4
.L_15:
        /*0060*/ 	.byte	0x04, 0x12
        /*0062*/ 	.short	(.L_17 - .L_16)
	.align		4
.L_16:
        /*0064*/ 	.word	index@(_Z19set_values_bfloat16P13__nv_bfloat16S_)
        /*0068*/ 	.word	0x00000000


	//----- nvinfo : EIATTR_MIN_STACK_SIZE
	.align		4
.L_17:
        /*006c*/ 	.byte	0x04, 0x12
        /*006e*/ 	.short	(.L_19 - .L_18)
	.align		4
.L_18:
        /*0070*/ 	.word	index@(_Z15set_values_halfP6__halfS_)
        /*0074*/ 	.word	0x00000000


	//----- nvinfo : EIATTR_MIN_STACK_SIZE
	.align		4
.L_19:
        /*0078*/ 	.byte	0x04, 0x12
        /*007a*/ 	.short	(.L_21 - .L_20)
	.align		4
.L_20:
        /*007c*/ 	.word	index@(_Z16set_values_floatPff)
        /*0080*/ 	.word	0x00000000


	//----- nvinfo : EIATTR_MIN_STACK_SIZE
	.align		4
.L_21:
        /*0084*/ 	.byte	0x04, 0x12
        /*0086*/ 	.short	(.L_23 - .L_22)
	.align		4
.L_22:
        /*0088*/ 	.word	index@(_Z17set_values_doublePdd)
        /*008c*/ 	.word	0x00000000
.L_23:


//--------------------- .nv.compat                --------------------------
	.section	.nv.compat,"",@"SHT_CUDA_COMPAT_INFO"
	.align	4
        /*0000*/ 	.byte	0x02, 0x09, 0x00, 0x00, 0x02, 0x02, 0x01, 0x00, 0x02, 0x05, 0x05, 0x00, 0x03, 0x07, 0x01, 0x01
        /*0010*/ 	.byte	0x02, 0x03, 0x00, 0x00, 0x02, 0x06, 0x01, 0x00, 0x04, 0x0b, 0x08, 0x00, 0x01, 0x00, 0x00, 0x00
        /*0020*/ 	.byte	0x00, 0x00, 0x00, 0x00


//--------------------- .nv.info._Z19set_values_bfloat16P13__nv_bfloat16S_ --------------------------
	.section	.nv.info._Z19set_values_bfloat16P13__nv_bfloat16S_,"",@"SHT_CUDA_INFO"
	.sectionflags	@""
	.align	4


	//----- nvinfo : EIATTR_CUDA_API_VERSION
	.align		4
        /*0000*/ 	.byte	0x04, 0x37
        /*0002*/ 	.short	(.L_25 - .L_24)
.L_24:
        /*0004*/ 	.word	0x00000082


	//----- nvinfo : EIATTR_KPARAM_INFO
	.align		4
.L_25:
        /*0008*/ 	.byte	0x04, 0x17
        /*000a*/ 	.short	(.L_27 - .L_26)
.L_26:
        /*000c*/ 	.word	0x00000000
        /*0010*/ 	.short	0x0001
        /*0012*/ 	.short	0x0008
        /*0014*/ 	.byte	0x00, 0xf0, 0x09, 0x00


	//----- nvinfo : EIATTR_KPARAM_INFO
	.align		4
.L_27:
        /*0018*/ 	.byte	0x04, 0x17
        /*001a*/ 	.short	(.L_29 - .L_28)
.L_28:
        /*001c*/ 	.word	0x00000000
        /*0020*/ 	.short	0x0000
        /*0022*/ 	.short	0x0000
        /*0024*/ 	.byte	0x00, 0xf5, 0x21, 0x00


	//----- nvinfo : EIATTR_SPARSE_MMA_MASK
	.align		4
.L_29:
        /*0028*/ 	.byte	0x03, 0x50
        /*002a*/ 	.short	0x0000


	//----- nvinfo : EIATTR_MAXREG_COUNT
	.align		4
        /*002c*/ 	.byte	0x03, 0x1b
        /*002e*/ 	.short	0x00ff


	//----- nvinfo : EIATTR_MERCURY_ISA_VERSION
	.align		4
        /*0030*/ 	.byte	0x03, 0x5f
        /*0032*/ 	.short	0x0101


	//----- nvinfo : EIATTR_VRC_CTA_INIT_COUNT
	.align		4
        /*0034*/ 	.byte	0x02, 0x4a
	.zero		1
	.zero		1


	//----- nvinfo : EIATTR_EXIT_INSTR_OFFSETS
	.align		4
        /*0038*/ 	.byte	0x04, 0x1c
        /*003a*/ 	.short	(.L_31 - .L_30)


	//   ....[0]....
.L_30:
        /*003c*/ 	.word	0x000000b0


	//----- nvinfo : EIATTR_CBANK_PARAM_SIZE
	.align		4
.L_31:
        /*0040*/ 	.byte	0x03, 0x19
        /*0042*/ 	.short	0x000a


	//----- nvinfo : EIATTR_PARAM_CBANK
	.align		4
        /*0044*/ 	.byte	0x04, 0x0a
        /*0046*/ 	.short	(.L_33 - .L_32)
	.align		4
.L_32:
        /*0048*/ 	.word	index@(.nv.constant0._Z19set_values_bfloat16P13__nv_bfloat16S_)
        /*004c*/ 	.short	0x0380
        /*004e*/ 	.short	0x000a


	//----- nvinfo : EIATTR_SW_WAR
	.align		4
.L_33:
        /*0050*/ 	.byte	0x04, 0x36
        /*0052*/ 	.short	(.L_35 - .L_34)
.L_34:
        /*0054*/ 	.word	0x00000008
.L_35:


//--------------------- .nv.info._Z15set_values_halfP6__halfS_ --------------------------
	.section	.nv.info._Z15set_values_halfP6__halfS_,"",@"SHT_CUDA_INFO"
	.sectionflags	@""
	.align	4


	//----- nvinfo : EIATTR_CUDA_API_VERSION
	.align		4
        /*0000*/ 	.byte	0x04, 0x37
        /*0002*/ 	.short	(.L_37 - .L_36)
.L_36:
        /*0004*/ 	.word	0x00000082


	//----- nvinfo : EIATTR_KPARAM_INFO
	.align		4
.L_37:
        /*0008*/ 	.byte	0x04, 0x17
        /*000a*/ 	.short	(.L_39 - .L_38)
.L_38:
        /*000c*/ 	.word	0x00000000
        /*0010*/ 	.short	0x0001
        /*0012*/ 	.short	0x0008
        /*0014*/ 	.byte	0x00, 0xf0, 0x09, 0x00


	//----- nvinfo : EIATTR_KPARAM_INFO
	.align		4
.L_39:
        /*0018*/ 	.byte	0x04, 0x17
        /*001a*/ 	.short	(.L_41 - .L_40)
.L_40:
        /*001c*/ 	.word	0x00000000
        /*0020*/ 	.short	0x0000
        /*0022*/ 	.short	0x0000
        /*0024*/ 	.byte	0x00, 0xf5, 0x21, 0x00


	//----- nvinfo : EIATTR_SPARSE_MMA_MASK
	.align		4
.L_41:
        /*0028*/ 	.byte	0x03, 0x50
        /*002a*/ 	.short	0x0000


	//----- nvinfo : EIATTR_MAXREG_COUNT
	.align		4
        /*002c*/ 	.byte	0x03, 0x1b
        /*002e*/ 	.short	0x00ff


	//----- nvinfo : EIATTR_MERCURY_ISA_VERSION
	.align		4
        /*0030*/ 	.byte	0x03, 0x5f
        /*0032*/ 	.short	0x0101


	//----- nvinfo : EIATTR_VRC_CTA_INIT_COUNT
	.align		4
        /*0034*/ 	.byte	0x02, 0x4a
	.zero		1
	.zero		1


	//----- nvinfo : EIATTR_EXIT_INSTR_OFFSETS
	.align		4
        /*0038*/ 	.byte	0x04, 0x1c
        /*003a*/ 	.short	(.L_43 - .L_42)


	//   ....[0]....
.L_42:
        /*003c*/ 	.word	0x000000b0


	//----- nvinfo : EIATTR_CBANK_PARAM_SIZE
	.align		4
.L_43:
        /*0040*/ 	.byte	0x03, 0x19
        /*0042*/ 	.short	0x000a


	//----- nvinfo : EIATTR_PARAM_CBANK
	.align		4
        /*0044*/ 	.byte	0x04, 0x0a
        /*0046*/ 	.short	(.L_45 - .L_44)
	.align		4
.L_44:
        /*0048*/ 	.word	index@(.nv.constant0._Z15set_values_halfP6__halfS_)
        /*004c*/ 	.short	0x0380
        /*004e*/ 	.short	0x000a


	//----- nvinfo : EIATTR_SW_WAR
	.align		4
.L_45:
        /*0050*/ 	.byte	0x04, 0x36
        /*0052*/ 	.short	(.L_47 - .L_46)
.L_46:
        /*0054*/ 	.word	0x00000008
.L_47:


//--------------------- .nv.info._Z16set_values_floatPff --------------------------
	.section	.nv.info._Z16set_values_floatPff,"",@"SHT_CUDA_INFO"
	.sectionflags	@""
	.align	4


	//----- nvinfo : EIATTR_CUDA_API_VERSION
	.align		4
        /*0000*/ 	.byte	0x04, 0x37
        /*0002*/ 	.short	(.L_49 - .L_48)
.L_48:
        /*0004*/ 	.word	0x00000082


	//----- nvinfo : EIATTR_KPARAM_INFO
	.align		4
.L_49:
        /*0008*/ 	.byte	0x04, 0x17
        /*000a*/ 	.short	(.L_51 - .L_50)
.L_50:
        /*000c*/ 	.word	0x00000000
        /*0010*/ 	.short	0x0001
        /*0012*/ 	.short	0x0008
        /*0014*/ 	.byte	0x00, 0xf0, 0x11, 0x00


	//----- nvinfo : EIATTR_KPARAM_INFO
	.align		4
.L_51:
        /*0018*/ 	.byte	0x04, 0x17
        /*001a*/ 	.short	(.L_53 - .L_52)
.L_52:
        /*001c*/ 	.word	0x00000000
        /*0020*/ 	.short	0x0000
        /*0022*/ 	.short	0x0000
        /*0024*/ 	.byte	0x00, 0xf5, 0x21, 0x00


	//----- nvinfo : EIATTR_SPARSE_MMA_MASK
	.align		4
.L_53:
        /*0028*/ 	.byte	0x03, 0x50
        /*002a*/ 	.short	0x0000


	//----- nvinfo : EIATTR_MAXREG_COUNT
	.align		4
        /*002c*/ 	.byte	0x03, 0x1b
        /*002e*/ 	.short	0x00ff


	//----- nvinfo : EIATTR_MERCURY_ISA_VERSION
	.align		4
        /*0030*/ 	.byte	0x03, 0x5f
        /*0032*/ 	.short	0x0101


	//----- nvinfo : EIATTR_VRC_CTA_INIT_COUNT
	.align		4
        /*0034*/ 	.byte	0x02, 0x4a
	.zero		1
	.zero		1


	//----- nvinfo : EIATTR_EXIT_INSTR_OFFSETS
	.align		4
        /*0038*/ 	.byte	0x04, 0x1c
        /*003a*/ 	.short	(.L_55 - .L_54)


	//   ....[0]....
.L_54:
        /*003c*/ 	.word	0x000000b0


	//----- nvinfo : EIATTR_CBANK_PARAM_SIZE
	.align		4
.L_55:
        /*0040*/ 	.byte	0x03, 0x19
        /*0042*/ 	.short	0x000c


	//----- nvinfo : EIATTR_PARAM_CBANK
	.align		4
        /*0044*/ 	.byte	0x04, 0x0a
        /*0046*/ 	.short	(.L_57 - .L_56)
	.align		4
.L_56:
        /*0048*/ 	.word	index@(.nv.constant0._Z16set_values_floatPff)
        /*004c*/ 	.short	0x0380
        /*004e*/ 	.short	0x000c


	//----- nvinfo : EIATTR_SW_WAR
	.align		4
.L_57:
        /*0050*/ 	.byte	0x04, 0x36
        /*0052*/ 	.short	(.L_59 - .L_58)
.L_58:
        /*0054*/ 	.word	0x00000008
.L_59:


//--------------------- .nv.info._Z17set_values_doublePdd --------------------------
	.section	.nv.info._Z17set_values_doublePdd,"",@"SHT_CUDA_INFO"
	.sectionflags	@""
	.align	4


	//----- nvinfo : EIATTR_CUDA_API_VERSION
	.align		4
        /*0000*/ 	.byte	0x04, 0x37
        /*0002*/ 	.short	(.L_61 - .L_60)
.L_60:
        /*0004*/ 	.word	0x00000082


	//----- nvinfo : EIATTR_KPARAM_INFO
	.align		4
.L_61:
        /*0008*/ 	.byte	0x04, 0x17
        /*000a*/ 	.short	(.L_63 - .L_62)
.L_62:
        /*000c*/ 	.word	0x00000000
        /*0010*/ 	.short	0x0001
        /*0012*/ 	.short	0x0008
        /*0014*/ 	.byte	0x00, 0xf0, 0x21, 0x00


	//----- nvinfo : EIATTR_KPARAM_INFO
	.align		4
.L_63:
        /*0018*/ 	.byte	0x04, 0x17
        /*001a*/ 	.short	(.L_65 - .L_64)
.L_64:
        /*001c*/ 	.word	0x00000000
        /*0020*/ 	.short	0x0000
        /*0022*/ 	.short	0x0000
        /*0024*/ 	.byte	0x00, 0xf5, 0x21, 0x00


	//----- nvinfo : EIATTR_SPARSE_MMA_MASK
	.align		4
.L_65:
        /*0028*/ 	.byte	0x03, 0x50
        /*002a*/ 	.short	0x0000


	//----- nvinfo : EIATTR_MAXREG_COUNT
	.align		4
        /*002c*/ 	.byte	0x03, 0x1b
        /*002e*/ 	.short	0x00ff


	//----- nvinfo : EIATTR_MERCURY_ISA_VERSION
	.align		4
        /*0030*/ 	.byte	0x03, 0x5f
        /*0032*/ 	.short	0x0101


	//----- nvinfo : EIATTR_VRC_CTA_INIT_COUNT
	.align		4
        /*0034*/ 	.byte	0x02, 0x4a
	.zero		1
	.zero		1


	//----- nvinfo : EIATTR_EXIT_INSTR_OFFSETS
	.align		4
        /*0038*/ 	.byte	0x04, 0x1c
        /*003a*/ 	.short	(.L_67 - .L_66)


	//   ....[0]....
.L_66:
        /*003c*/ 	.word	0x000000d0


	//----- nvinfo : EIATTR_CBANK_PARAM_SIZE
	.align		4
.L_67:
        /*0040*/ 	.byte	0x03, 0x19
        /*0042*/ 	.short	0x0010


	//----- nvinfo : EIATTR_PARAM_CBANK
	.align		4
        /*0044*/ 	.byte	0x04, 0x0a
        /*0046*/ 	.short	(.L_69 - .L_68)
	.align		4
.L_68:
        /*0048*/ 	.word	index@(.nv.constant0._Z17set_values_doublePdd)
        /*004c*/ 	.short	0x0380
        /*004e*/ 	.short	0x0010


	//----- nvinfo : EIATTR_SW_WAR
	.align		4
.L_69:
        /*0050*/ 	.byte	0x04, 0x36
        /*0052*/ 	.short	(.L_71 - .L_70)
.L_70:
        /*0054*/ 	.word	0x00000008
.L_71:


//--------------------- .nv.callgraph             --------------------------
	.section	.nv.callgraph,"",@"SHT_CUDA_CALLGRAPH"
	.align	4
	.sectionentsize	8
	.align		4
        /*0000*/ 	.word	0x00000000
	.align		4
        /*0004*/ 	.word	0xffffffff
	.align		4
        /*0008*/ 	.word	0x00000000
	.align		4
        /*000c*/ 	.word	0xfffffffe
	.align		4
        /*0010*/ 	.word	0x00000000
	.align		4
        /*0014*/ 	.word	0xfffffffd
	.align		4
        /*0018*/ 	.word	0x00000000
	.align		4
        /*001c*/ 	.word	0xfffffffc


//--------------------- .text._Z19set_values_bfloat16P13__nv_bfloat16S_ --------------------------
	.section	.text._Z19set_values_bfloat16P13__nv_bfloat16S_,"ax",@progbits
	.align	128
        .global         _Z19set_values_bfloat16P13__nv_bfloat16S_
        .type           _Z19set_values_bfloat16P13__nv_bfloat16S_,@function
        .size           _Z19set_values_bfloat16P13__nv_bfloat16S_,(.L_x_4 - _Z19set_values_bfloat16P13__nv_bfloat16S_)
        .other          _Z19set_values_bfloat16P13__nv_bfloat16S_,@"STO_CUDA_ENTRY STV_DEFAULT"
_Z19set_values_bfloat16P13__nv_bfloat16S_:
.text._Z19set_values_bfloat16P13__nv_bfloat16S_:
[----:B------:R-:W-:Y:S01]  /*0000*/  LDC R1, c[0x0][0x37c] ;  /* 0x0000df00ff017b82 */ /* 0x000fe20000000800 */
[----:B------:R-:W0:Y:S07]  /*0010*/  S2R R5, SR_TID.X ;  /* 0x0000000000057919 */ /* 0x000e2e0000002100 */
[----:B------:R-:W1:Y:S01]  /*0020*/  LDC.U16 R4, c[0x0][0x388] ;  /* 0x0000e200ff047b82 */ /* 0x000e620000000400 */
[----:B------:R-:W2:Y:S07]  /*0030*/  LDCU.64 UR4, c[0x0][0x358] ;  /* 0x00006b00ff0477ac */ /* 0x000eae0008000a00 */
[----:B------:R-:W3:Y:S01]  /*0040*/  LDC.64 R2, c[0x0][0x380] ;  /* 0x0000e000ff027b82 */ /* 0x000ee20000000a00 */
[C---:B0-----:R-:W-:Y:S01]  /*0050*/  LOP3.LUT R0, R5.reuse, 0x1, RZ, 0xc0, !PT ;  /* 0x0000000105007812 */ /* 0x041fe200078ec0ff */
[----:B---3--:R-:W-:-:S03]  /*0060*/  IMAD.WIDE.U32 R2, R5, 0x2, R2 ;  /* 0x0000000205027825 */ /* 0x008fc600078e0002 */
[----:B------:R-:W-:-:S13]  /*0070*/  ISETP.NE.U32.AND P0, PT, R0, 0x1, PT ;  /* 0x000000010000780c */ /* 0x000fda0003f05070 */
[C-C-:B-1----:R-:W-:Y:S02]  /*0080*/  @P0 HADD2.BF16_V2 R0, R4.reuse.H0_H0, R4.reuse.H0_H0 ;  /* 0x2000000404000230 */ /* 0x142fe40000200800 */
[----:B------:R-:W-:-:S05]  /*0090*/  @!P0 HADD2.BF16_V2 R0, -R4.H0_H0, -R4.H0_H0 ;  /* 0xa000000404008230 */ /* 0x000fca0000200900 */
[----:B--2---:R-:W-:Y:S01]  /*00a0*/  STG.E.U16 desc[UR4][R2.64], R0 ;  /* 0x0000000002007986 */ /* 0x004fe2000c101504 */
[----:B------:R-:W-:Y:S05]  /*00b0*/  EXIT ;  /* 0x000000000000794d */ /* 0x000fea0003800000 */
.L_x_0:
[----:B------:R-:W-:-:S00]  /*00c0*/  BRA `(.L_x_0) ;  /* 0xfffffffc00fc7947 */ /* 0x000fc0000383ffff */
[----:B------:R-:W-:-:S00]  /*00d0*/  NOP ;  /* 0x0000000000007918 */ /* 0x000fc00000000000 */
        /* <DEDUP_REMOVED lines=10> */
.L_x_4:


//--------------------- .text._Z15set_values_halfP6__halfS_ --------------------------
	.section	.text._Z15set_values_halfP6__halfS_,"ax",@progbits
	.align	128
        .global         _Z15set_values_halfP6__halfS_
        .type           _Z15set_values_halfP6__halfS_,@function
        .size           _Z15set_values_halfP6__halfS_,(.L_x_5 - _Z15set_values_halfP6__halfS_)
        .other          _Z15set_values_halfP6__halfS_,@"STO_CUDA_ENTRY STV_DEFAULT"
_Z15set_values_halfP6__halfS_:
.text._Z15set_values_halfP6__halfS_:
        /* <DEDUP_REMOVED lines=8> */
[C-C-:B-1----:R-:W-:Y:S02]  /*0080*/  @P0 HADD2 R0, R4.reuse.H0_H0, R4.reuse.H0_H0 ;  /* 0x2000000404000230 */ /* 0x142fe40000000800 */
[----:B------:R-:W-:-:S05]  /*0090*/  @!P0 HADD2 R0, -R4.H0_H0, -R4.H0_H0 ;  /* 0xa000000404008230 */ /* 0x000fca0000000900 */
[----:B--2---:R-:W-:Y:S01]  /*00a0*/  STG.E.U16 desc[UR4][R2.64], R0 ;  /* 0x0000000002007986 */ /* 0x004fe2000c101504 */
[----:B------:R-:W-:Y:S05]  /*00b0*/  EXIT ;  /* 0x000000000000794d */ /* 0x000fea0003800000 */
.L_x_1:
        /* <DEDUP_REMOVED lines=12> */
.L_x_5:


//--------------------- .text._Z16set_values_floatPff --------------------------
	.section	.text._Z16set_values_floatPff,"ax",@progbits
	.align	128
        .global         _Z16set_values_floatPff
        .type           _Z16set_values_floatPff,@function
        .size           _Z16set_values_floatPff,(.L_x_6 - _Z16set_values_floatPff)
        .other          _Z16set_values_floatPff,@"STO_CUDA_ENTRY STV_DEFAULT"
_Z16set_values_floatPff:
.text._Z16set_values_floatPff:
[----:B------:R-:W-:Y:S01]  /*0000*/  LDC R1, c[0x0][0x37c] ;  /* 0x0000df00ff017b82 */ /* 0x000fe20000000800 */
[----:B------:R-:W0:Y:S07]  /*0010*/  S2R R7, SR_TID.X ;  /* 0x0000000000077919 */ /* 0x000e2e0000002100 */
[----:B------:R-:W1:Y:S01]  /*0020*/  LDC R4, c[0x0][0x388] ;  /* 0x0000e200ff047b82 */ /* 0x000e620000000800 */
[----:B------:R-:W2:Y:S07]  /*0030*/  LDCU.64 UR4, c[0x0][0x358] ;  /* 0x00006b00ff0477ac */ /* 0x000eae0008000a00 */
[----:B------:R-:W3:Y:S01]  /*0040*/  LDC.64 R2, c[0x0][0x380] ;  /* 0x0000e000ff027b82 */ /* 0x000ee20000000a00 */
[----:B-1----:R-:W-:Y:S01]  /*0050*/  FADD R5, -R4, -R4 ;  /* 0x8000000404057221 */ /* 0x002fe20000000100 */
[C---:B0-----:R-:W-:Y:S01]  /*0060*/  LOP3.LUT R0, R7.reuse, 0x1, RZ, 0xc0, !PT ;  /* 0x0000000107007812 */ /* 0x041fe200078ec0ff */
[----:B---3--:R-:W-:-:S03]  /*0070*/  IMAD.WIDE.U32 R2, R7, 0x4, R2 ;  /* 0x0000000407027825 */ /* 0x008fc600078e0002 */
[----:B------:R-:W-:-:S13]  /*0080*/  ISETP.NE.U32.AND P0, PT, R0, 0x1, PT ;  /* 0x000000010000780c */ /* 0x000fda0003f05070 */
[----:B------:R-:W-:-:S05]  /*0090*/  @P0 FADD R5, R4, R4 ;  /* 0x0000000404050221 */ /* 0x000fca0000000000 */
[----:B--2---:R-:W-:Y:S01]  /*00a0*/  STG.E desc[UR4][R2.64], R5 ;  /* 0x0000000502007986 */ /* 0x004fe2000c101904 */
[----:B------:R-:W-:Y:S05]  /*00b0*/  EXIT ;  /* 0x000000000000794d */ /* 0x000fea0003800000 */
.L_x_2:
        /* <DEDUP_REMOVED lines=12> */
.L_x_6:


//--------------------- .text._Z17set_values_doublePdd --------------------------
	.section	.text._Z17set_values_doublePdd,"ax",@progbits
	.align	128
        .global         _Z17set_values_doublePdd
        .type           _Z17set_values_doublePdd,@function
        .size           _Z17set_values_doublePdd,(.L_x_7 - _Z17set_values_doublePdd)
        .other          _Z17set_values_doublePdd,@"STO_CUDA_ENTRY STV_DEFAULT"
_Z17set_values_doublePdd:
.text._Z17set_values_doublePdd:
[----:B------:R-:W-:Y:S01]  /*0000*/  LDC R1, c[0x0][0x37c] ;  /* 0x0000df00ff017b82 */ /* 0x000fe20000000800 */
[----:B------:R-:W0:Y:S07]  /*0010*/  S2R R9, SR_TID.X ;  /* 0x0000000000097919 */ /* 0x000e2e0000002100 */
[----:B------:R-:W1:Y:S01]  /*0020*/  LDC.64 R4, c[0x0][0x388] ;  /* 0x0000e200ff047b82 */ /* 0x000e620000000a00 */
[----:B------:R-:W2:Y:S07]  /*0030*/  LDCU.64 UR4, c[0x0][0x358] ;  /* 0x00006b00ff0477ac */ /* 0x000eae0008000a00 */
[----:B------:R-:W3:Y:S01]  /*0040*/  LDC.64 R6, c[0x0][0x380] ;  /* 0x0000e000ff067b82 */ /* 0x000ee20000000a00 */
[----:B-1----:R-:W-:-:S02]  /*0050*/  DADD R2, -R4, -R4 ;  /* 0x0000000004027229 */ /* 0x002fc40000000904 */
[----:B------:R-:W-:Y:S01]  /*0060*/  DADD R4, R4, R4 ;  /* 0x0000000004047229 */ /* 0x000fe20000000004 */
[----:B0-----:R-:W-:-:S04]  /*0070*/  LOP3.LUT R0, R9, 0x1, RZ, 0xc0, !PT ;  /* 0x0000000109007812 */ /* 0x001fc800078ec0ff */
[----:B------:R-:W-:-:S05]  /*0080*/  ISETP.NE.U32.AND P0, PT, R0, 0x1, PT ;  /* 0x000000010000780c */ /* 0x000fca0003f05070 */
[----:B------:R-:W-:Y:S02]  /*0090*/  FSEL R4, R2, R4, !P0 ;  /* 0x0000000402047208 */ /* 0x000fe40004000000 */
[----:B------:R-:W-:Y:S01]  /*00a0*/  FSEL R5, R3, R5, !P0 ;  /* 0x0000000503057208 */ /* 0x000fe20004000000 */
[----:B---3--:R-:W-:-:S05]  /*00b0*/  IMAD.WIDE.U32 R2, R9, 0x8, R6 ;  /* 0x0000000809027825 */ /* 0x008fca00078e0006 */
[----:B--2---:R-:W-:Y:S01]  /*00c0*/  STG.E.64 desc[UR4][R2.64], R4 ;  /* 0x0000000402007986 */ /* 0x004fe2000c101b04 */
[----:B------:R-:W-:Y:S05]  /*00d0*/  EXIT ;  /* 0x000000000000794d */ /* 0x000fea0003800000 */
.L_x_3:
        /* <DEDUP_REMOVED lines=10> */
.L_x_7:


//--------------------- .nv.shared.reserved.0     --------------------------
	.section	.nv.shared.reserved.0,"aw",@nobits
	.weak		__nv_reservedSMEM_offset_0_alias
	.size		__nv_reservedSMEM_offset_0_alias, 0, 64
	.other		__nv_reservedSMEM_offset_0_alias,@"STO_CUDA_RESERVED_SHARED STV_DEFAULT"
__nv_reservedSMEM_offset_0_alias:
	.zero		0
	.zero		64


//--------------------- .nv.constant0._Z19set_values_bfloat16P13__nv_bfloat16S_ --------------------------
	.section	.nv.constant0._Z19set_values_bfloat16P13__nv_bfloat16S_,"a",@progbits
	.sectionflags	@""
	.align	4
.nv.constant0._Z19set_values_bfloat16P13__nv_bfloat16S_:
	.zero		906


//--------------------- .nv.constant0._Z15set_values_halfP6__halfS_ --------------------------
	.section	.nv.constant0._Z15set_values_halfP6__halfS_,"a",@progbits
	.sectionflags	@""
	.align	4
.nv.constant0._Z15set_values_halfP6__halfS_:
	.zero		906


//--------------------- .nv.constant0._Z16set_values_floatPff --------------------------
	.section	.nv.constant0._Z16set_values_floatPff,"a",@progbits
	.sectionflags	@""
	.align	4
.nv.constant0._Z16set_values_floatPff:
	.zero		908


//--------------------- .nv.constant0._Z17set_values_doublePdd --------------------------
	.section	.nv.constant0._Z17set_values_doublePdd,"a",@progbits
	.sectionflags	@""
	.align	4
.nv.constant0._Z17set_values_doublePdd:
	.zero		912


//--------------------- SYMBOLS --------------------------

	.type		.nv.reservedSmem.offset0,@object
	.size		.nv.reservedSmem.offset0,0x4
